//
// Generated by NVIDIA NVVM Compiler
//
// Compiler Build ID: CL-36424714
// Cuda compilation tools, release 13.0, V13.0.88
// Based on NVVM 20.0.0
//

.version 9.0
.target sm_100
.address_size 64

	// .globl	_Z14sumarvelocidadPPfPPiS0_i

.visible .entry _Z14sumarvelocidadPPfPPiS0_i(
	.param .u64 .ptr .align 1 _Z14sumarvelocidadPPfPPiS0_i_param_0,
	.param .u64 .ptr .align 1 _Z14sumarvelocidadPPfPPiS0_i_param_1,
	.param .u64 .ptr .align 1 _Z14sumarvelocidadPPfPPiS0_i_param_2,
	.param .u32 _Z14sumarvelocidadPPfPPiS0_i_param_3
)
{
	.reg .pred 	%p<4>;
	.reg .b32 	%r<19>;
	.reg .b32 	%f<28>;
	.reg .b64 	%rd<92>;

	ld.param.u64 	%rd1, [_Z14sumarvelocidadPPfPPiS0_i_param_0];
	ld.param.u64 	%rd2, [_Z14sumarvelocidadPPfPPiS0_i_param_1];
	ld.param.u64 	%rd3, [_Z14sumarvelocidadPPfPPiS0_i_param_2];
	ld.param.u32 	%r3, [_Z14sumarvelocidadPPfPPiS0_i_param_3];
	mov.u32 	%r4, %tid.x;
	mov.u32 	%r5, %ctaid.x;
	mov.u32 	%r6, %ntid.x;
	mad.lo.s32 	%r1, %r5, %r6, %r4;
	mov.u32 	%r7, %tid.y;
	mov.u32 	%r8, %ctaid.y;
	mov.u32 	%r9, %ntid.y;
	mad.lo.s32 	%r2, %r8, %r9, %r7;
	setp.ge.s32 	%p1, %r1, %r3;
	setp.gt.u32 	%p2, %r2, 8;
	or.pred  	%p3, %p2, %p1;
	@%p3 bra 	$L__BB0_2;
	cvta.to.global.u64 	%rd4, %rd1;
	cvta.to.global.u64 	%rd5, %rd2;
	cvta.to.global.u64 	%rd6, %rd3;
	mul.wide.s32 	%rd7, %r1, 8;
	add.s64 	%rd8, %rd5, %rd7;
	add.s64 	%rd9, %rd6, %rd7;
	ld.global.u64 	%rd10, [%rd8];
	cvta.to.global.u64 	%rd11, %rd10;
	mul.wide.u32 	%rd12, %r2, 4;
	add.s64 	%rd13, %rd11, %rd12;
	ld.global.u32 	%r10, [%rd13];
	mul.wide.s32 	%rd14, %r10, 8;
	add.s64 	%rd15, %rd4, %rd14;
	ld.global.u64 	%rd16, [%rd15];
	cvta.to.global.u64 	%rd17, %rd16;
	ld.global.f32 	%f1, [%rd17];
	ld.global.u64 	%rd18, [%rd9];
	cvta.to.global.u64 	%rd19, %rd18;
	ld.global.f32 	%f2, [%rd19];
	add.f32 	%f3, %f1, %f2;
	st.global.f32 	[%rd19], %f3;
	ld.global.u64 	%rd20, [%rd8];
	cvta.to.global.u64 	%rd21, %rd20;
	add.s64 	%rd22, %rd21, %rd12;
	ld.global.u32 	%r11, [%rd22];
	mul.wide.s32 	%rd23, %r11, 8;
	add.s64 	%rd24, %rd4, %rd23;
	ld.global.u64 	%rd25, [%rd24];
	cvta.to.global.u64 	%rd26, %rd25;
	ld.global.f32 	%f4, [%rd26+4];
	ld.global.u64 	%rd27, [%rd9];
	cvta.to.global.u64 	%rd28, %rd27;
	ld.global.f32 	%f5, [%rd28+4];
	add.f32 	%f6, %f4, %f5;
	st.global.f32 	[%rd28+4], %f6;
	ld.global.u64 	%rd29, [%rd8];
	cvta.to.global.u64 	%rd30, %rd29;
	add.s64 	%rd31, %rd30, %rd12;
	ld.global.u32 	%r12, [%rd31];
	mul.wide.s32 	%rd32, %r12, 8;
	add.s64 	%rd33, %rd4, %rd32;
	ld.global.u64 	%rd34, [%rd33];
	cvta.to.global.u64 	%rd35, %rd34;
	ld.global.f32 	%f7, [%rd35+8];
	ld.global.u64 	%rd36, [%rd9];
	cvta.to.global.u64 	%rd37, %rd36;
	ld.global.f32 	%f8, [%rd37+8];
	add.f32 	%f9, %f7, %f8;
	st.global.f32 	[%rd37+8], %f9;
	ld.global.u64 	%rd38, [%rd8];
	cvta.to.global.u64 	%rd39, %rd38;
	add.s64 	%rd40, %rd39, %rd12;
	ld.global.u32 	%r13, [%rd40];
	mul.wide.s32 	%rd41, %r13, 8;
	add.s64 	%rd42, %rd4, %rd41;
	ld.global.u64 	%rd43, [%rd42];
	cvta.to.global.u64 	%rd44, %rd43;
	ld.global.f32 	%f10, [%rd44+12];
	ld.global.u64 	%rd45, [%rd9];
	cvta.to.global.u64 	%rd46, %rd45;
	ld.global.f32 	%f11, [%rd46+12];
	add.f32 	%f12, %f10, %f11;
	st.global.f32 	[%rd46+12], %f12;
	ld.global.u64 	%rd47, [%rd8];
	cvta.to.global.u64 	%rd48, %rd47;
	add.s64 	%rd49, %rd48, %rd12;
	ld.global.u32 	%r14, [%rd49];
	mul.wide.s32 	%rd50, %r14, 8;
	add.s64 	%rd51, %rd4, %rd50;
	ld.global.u64 	%rd52, [%rd51];
	cvta.to.global.u64 	%rd53, %rd52;
	ld.global.f32 	%f13, [%rd53+16];
	ld.global.u64 	%rd54, [%rd9];
	cvta.to.global.u64 	%rd55, %rd54;
	ld.global.f32 	%f14, [%rd55+16];
	add.f32 	%f15, %f13, %f14;
	st.global.f32 	[%rd55+16], %f15;
	ld.global.u64 	%rd56, [%rd8];
	cvta.to.global.u64 	%rd57, %rd56;
	add.s64 	%rd58, %rd57, %rd12;
	ld.global.u32 	%r15, [%rd58];
	mul.wide.s32 	%rd59, %r15, 8;
	add.s64 	%rd60, %rd4, %rd59;
	ld.global.u64 	%rd61, [%rd60];
	cvta.to.global.u64 	%rd62, %rd61;
	ld.global.f32 	%f16, [%rd62+20];
	ld.global.u64 	%rd63, [%rd9];
	cvta.to.global.u64 	%rd64, %rd63;
	ld.global.f32 	%f17, [%rd64+20];
	add.f32 	%f18, %f16, %f17;
	st.global.f32 	[%rd64+20], %f18;
	ld.global.u64 	%rd65, [%rd8];
	cvta.to.global.u64 	%rd66, %rd65;
	add.s64 	%rd67, %rd66, %rd12;
	ld.global.u32 	%r16, [%rd67];
	mul.wide.s32 	%rd68, %r16, 8;
	add.s64 	%rd69, %rd4, %rd68;
	ld.global.u64 	%rd70, [%rd69];
	cvta.to.global.u64 	%rd71, %rd70;
	ld.global.f32 	%f19, [%rd71+24];
	ld.global.u64 	%rd72, [%rd9];
	cvta.to.global.u64 	%rd73, %rd72;
	ld.global.f32 	%f20, [%rd73+24];
	add.f32 	%f21, %f19, %f20;
	st.global.f32 	[%rd73+24], %f21;
	ld.global.u64 	%rd74, [%rd8];
	cvta.to.global.u64 	%rd75, %rd74;
	add.s64 	%rd76, %rd75, %rd12;
	ld.global.u32 	%r17, [%rd76];
	mul.wide.s32 	%rd77, %r17, 8;
	add.s64 	%rd78, %rd4, %rd77;
	ld.global.u64 	%rd79, [%rd78];
	cvta.to.global.u64 	%rd80, %rd79;
	ld.global.f32 	%f22, [%rd80+28];
	ld.global.u64 	%rd81, [%rd9];
	cvta.to.global.u64 	%rd82, %rd81;
	ld.global.f32 	%f23, [%rd82+28];
	add.f32 	%f24, %f22, %f23;
	st.global.f32 	[%rd82+28], %f24;
	ld.global.u64 	%rd83, [%rd8];
	cvta.to.global.u64 	%rd84, %rd83;
	add.s64 	%rd85, %rd84, %rd12;
	ld.global.u32 	%r18, [%rd85];
	mul.wide.s32 	%rd86, %r18, 8;
	add.s64 	%rd87, %rd4, %rd86;
	ld.global.u64 	%rd88, [%rd87];
	cvta.to.global.u64 	%rd89, %rd88;
	ld.global.f32 	%f25, [%rd89+32];
	ld.global.u64 	%rd90, [%rd9];
	cvta.to.global.u64 	%rd91, %rd90;
	ld.global.f32 	%f26, [%rd91+32];
	add.f32 	%f27, %f25, %f26;
	st.global.f32 	[%rd91+32], %f27;
$L__BB0_2:
	ret;

}


// ===== COMPILED SASS (sm_100) =====

	.target	sm_100

	.elftype	@"ET_EXEC"


//--------------------- .note.nv.tkinfo           --------------------------
	.section	.note.nv.tkinfo,"",@"SHT_NOTE"
	.sectionflags	@"SHF_NOTE_NV_TKINFO"
	.tkinfo
        /*0018*/ 	.word	0x00000002
        /*0030*/ 	.string	""
        /*0030*/ 	.string	"ptxas"
        /*0030*/ 	.string	"Cuda compilation tools, release 13.0, V13.0.88"
        /*0030*/ 	.string	"Build cuda_13.0.r13.0/compiler.36424714_0"
        /*0030*/ 	.string	"-arch sm_100 -m 64 "



//--------------------- .note.nv.cuinfo           --------------------------
	.section	.note.nv.cuinfo,"",@"SHT_NOTE"
	.sectionflags	@"SHF_NOTE_NV_CUINFO"
        /*0018*/ 	.short	0x0002
        /*001a*/ 	.short	0x0064
        /*001c*/ 	.short	0x0082
	.zero		2


//--------------------- .nv.info                  --------------------------
	.section	.nv.info,"",@"SHT_CUDA_INFO"
	.align	4


	//----- nvinfo : EIATTR_REGCOUNT
	.align		4
        /*0000*/ 	.byte	0x04, 0x2f
        /*0002*/ 	.short	(.L_1 - .L_0)
	.align		4
.L_0:
        /*0004*/ 	.word	index@(_Z14sumarvelocidadPPfPPiS0_i)
        /*0008*/ 	.word	0x00000018


	//----- nvinfo : EIATTR_FRAME_SIZE
	.align		4
.L_1:
        /*000c*/ 	.byte	0x04, 0x11
        /*000e*/ 	.short	(.L_3 - .L_2)
	.align		4
.L_2:
        /*0010*/ 	.word	index@(_Z14sumarvelocidadPPfPPiS0_i)
        /*0014*/ 	.word	0x00000000


	//----- nvinfo : EIATTR_MIN_STACK_SIZE
	.align		4
.L_3:
        /*0018*/ 	.byte	0x04, 0x12
        /*001a*/ 	.short	(.L_5 - .L_4)
	.align		4
.L_4:
        /*001c*/ 	.word	index@(_Z14sumarvelocidadPPfPPiS0_i)
        /*0020*/ 	.word	0x00000000
.L_5:


//--------------------- .nv.compat                --------------------------
	.section	.nv.compat,"",@"SHT_CUDA_COMPAT_INFO"
	.align	4
        /*0000*/ 	.byte	0x02, 0x09, 0x00, 0x00, 0x02, 0x02, 0x01, 0x00, 0x02, 0x05, 0x05, 0x00, 0x03, 0x07, 0x01, 0x01
        /*0010*/ 	.byte	0x02, 0x03, 0x00, 0x00, 0x02, 0x06, 0x01, 0x00, 0x04, 0x0b, 0x08, 0x00, 0x09, 0x00, 0x00, 0x00
        /*0020*/ 	.byte	0x00, 0x00, 0x00, 0x00


//--------------------- .nv.info._Z14sumarvelocidadPPfPPiS0_i --------------------------
	.section	.nv.info._Z14sumarvelocidadPPfPPiS0_i,"",@"SHT_CUDA_INFO"
	.sectionflags	@""
	.align	4


	//----- nvinfo : EIATTR_CUDA_API_VERSION
	.align		4
        /*0000*/ 	.byte	0x04, 0x37
        /*0002*/ 	.short	(.L_7 - .L_6)
.L_6:
        /*0004*/ 	.word	0x00000082


	//----- nvinfo : EIATTR_KPARAM_INFO
	.align		4
.L_7:
        /*0008*/ 	.byte	0x04, 0x17
        /*000a*/ 	.short	(.L_9 - .L_8)
.L_8:
        /*000c*/ 	.word	0x00000000
        /*0010*/ 	.short	0x0003
        /*0012*/ 	.short	0x0018
        /*0014*/ 	.byte	0x00, 0xf0, 0x11, 0x00


	//----- nvinfo : EIATTR_KPARAM_INFO
	.align		4
.L_9:
        /*0018*/ 	.byte	0x04, 0x17
        /*001a*/ 	.short	(.L_11 - .L_10)
.L_10:
        /*001c*/ 	.word	0x00000000
        /*0020*/ 	.short	0x0002
        /*0022*/ 	.short	0x0010
        /*0024*/ 	.byte	0x00, 0xf5, 0x21, 0x00


	//----- nvinfo : EIATTR_KPARAM_INFO
	.align		4
.L_11:
        /*0028*/ 	.byte	0x04, 0x17
        /*002a*/ 	.short	(.L_13 - .L_12)
.L_12:
        /*002c*/ 	.word	0x00000000
        /*0030*/ 	.short	0x0001
        /*0032*/ 	.short	0x0008
        /*0034*/ 	.byte	0x00, 0xf5, 0x21, 0x00


	//----- nvinfo : EIATTR_KPARAM_INFO
	.align		4
.L_13:
        /*0038*/ 	.byte	0x04, 0x17
        /*003a*/ 	.short	(.L_15 - .L_14)
.L_14:
        /*003c*/ 	.word	0x00000000
        /*0040*/ 	.short	0x0000
        /*0042*/ 	.short	0x0000
        /*0044*/ 	.byte	0x00, 0xf5, 0x21, 0x00


	//----- nvinfo : EIATTR_SPARSE_MMA_MASK
	.align		4
.L_15:
        /*0048*/ 	.byte	0x03, 0x50
        /*004a*/ 	.short	0x0000


	//----- nvinfo : EIATTR_MAXREG_COUNT
	.align		4
        /*004c*/ 	.byte	0x03, 0x1b
        /*004e*/ 	.short	0x00ff


	//----- nvinfo : EIATTR_MERCURY_ISA_VERSION
	.align		4
        /*0050*/ 	.byte	0x03, 0x5f
        /*0052*/ 	.short	0x0101


	//----- nvinfo : EIATTR_VRC_CTA_INIT_COUNT
	.align		4
        /*0054*/ 	.byte	0x02, 0x4a
	.zero		1
	.zero		1


	//----- nvinfo : EIATTR_EXIT_INSTR_OFFSETS
	.align		4
        /*0058*/ 	.byte	0x04, 0x1c
        /*005a*/ 	.short	(.L_17 - .L_16)


	//   ....[0]....
.L_16:
        /*005c*/ 	.word	0x000000c0


	//   ....[1]....
        /*0060*/ 	.word	0x000006d0


	//----- nvinfo : EIATTR_CBANK_PARAM_SIZE
	.align		4
.L_17:
        /*0064*/ 	.byte	0x03, 0x19
        /*0066*/ 	.short	0x001c


	//----- nvinfo : EIATTR_PARAM_CBANK
	.align		4
        /*0068*/ 	.byte	0x04, 0x0a
        /*006a*/ 	.short	(.L_19 - .L_18)
	.align		4
.L_18:
        /*006c*/ 	.word	index@(.nv.constant0._Z14sumarvelocidadPPfPPiS0_i)
        /*0070*/ 	.short	0x0380
        /*0072*/ 	.short	0x001c


	//----- nvinfo : EIATTR_SW_WAR
	.align		4
.L_19:
        /*0074*/ 	.byte	0x04, 0x36
        /*0076*/ 	.short	(.L_21 - .L_20)
.L_20:
        /*0078*/ 	.word	0x00000008
.L_21:


//--------------------- .nv.callgraph             --------------------------
	.section	.nv.callgraph,"",@"SHT_CUDA_CALLGRAPH"
	.align	4
	.sectionentsize	8
	.align		4
        /*0000*/ 	.word	0x00000000
	.align		4
        /*0004*/ 	.word	0xffffffff
	.align		4
        /*0008*/ 	.word	0x00000000
	.align		4
        /*000c*/ 	.word	0xfffffffe
	.align		4
        /*0010*/ 	.word	0x00000000
	.align		4
        /*0014*/ 	.word	0xfffffffd
	.align		4
        /*0018*/ 	.word	0x00000000
	.align		4
        /*001c*/ 	.word	0xfffffffc


//--------------------- .text._Z14sumarvelocidadPPfPPiS0_i --------------------------
	.section	.text._Z14sumarvelocidadPPfPPiS0_i,"ax",@progbits
	.align	128
        .global         _Z14sumarvelocidadPPfPPiS0_i
        .type           _Z14sumarvelocidadPPfPPiS0_i,@function
        .size           _Z14sumarvelocidadPPfPPiS0_i,(.L_x_1 - _Z14sumarvelocidadPPfPPiS0_i)
        .other          _Z14sumarvelocidadPPfPPiS0_i,@"STO_CUDA_ENTRY STV_DEFAULT"
_Z14sumarvelocidadPPfPPiS0_i:
.text._Z14sumarvelocidadPPfPPiS0_i:
[----:B------:R-:W-:Y:S01]  /*0000*/  LDC R1, c[0x0][0x37c] ;  /* 0x0000df00ff017b82 */ /* 0x000fe20000000800 */
[----:B------:R-:W0:Y:S07]  /*0010*/  S2R R11, SR_TID.X ;  /* 0x00000000000b7919 */ /* 0x000e2e0000002100 */
[----:B------:R-:W0:Y:S01]  /*0020*/  S2UR UR4, SR_CTAID.X ;  /* 0x00000000000479c3 */ /* 0x000e220000002500 */
[----:B------:R-:W1:Y:S01]  /*0030*/  LDCU UR6, c[0x0][0x398] ;  /* 0x00007300ff0677ac */ /* 0x000e620008000800 */
[----:B------:R-:W2:Y:S06]  /*0040*/  S2R R2, SR_TID.Y ;  /* 0x0000000000027919 */ /* 0x000eac0000002200 */
[----:B------:R-:W0:Y:S08]  /*0050*/  LDC R0, c[0x0][0x360] ;  /* 0x0000d800ff007b82 */ /* 0x000e300000000800 */
[----:B------:R-:W2:Y:S08]  /*0060*/  S2UR UR5, SR_CTAID.Y ;  /* 0x00000000000579c3 */ /* 0x000eb00000002600 */
[----:B------:R-:W2:Y:S01]  /*0070*/  LDC R3, c[0x0][0x364] ;  /* 0x0000d900ff037b82 */ /* 0x000ea20000000800 */
[----:B0-----:R-:W-:-:S05]  /*0080*/  IMAD R11, R0, UR4, R11 ;  /* 0x00000004000b7c24 */ /* 0x001fca000f8e020b */
[----:B-1----:R-:W-:Y:S01]  /*0090*/  ISETP.GE.AND P0, PT, R11, UR6, PT ;  /* 0x000000060b007c0c */ /* 0x002fe2000bf06270 */
[----:B--2---:R-:W-:-:S05]  /*00a0*/  IMAD R0, R3, UR5, R2 ;  /* 0x0000000503007c24 */ /* 0x004fca000f8e0202 */
[----:B------:R-:W-:-:S13]  /*00b0*/  ISETP.GT.U32.OR P0, PT, R0, 0x8, P0 ;  /* 0x000000080000780c */ /* 0x000fda0000704470 */
[----:B------:R-:W-:Y:S05]  /*00c0*/  @P0 EXIT ;  /* 0x000000000000094d */ /* 0x000fea0003800000 */
[----:B------:R-:W0:Y:S01]  /*00d0*/  LDC.64 R2, c[0x0][0x388] ;  /* 0x0000e200ff027b82 */ /* 0x000e220000000a00 */
[----:B------:R-:W1:Y:S07]  /*00e0*/  LDCU.64 UR4, c[0x0][0x358] ;  /* 0x00006b00ff0477ac */ /* 0x000e6e0008000a00 */
[----:B------:R-:W2:Y:S01]  /*00f0*/  LDC.64 R6, c[0x0][0x380] ;  /* 0x0000e000ff067b82 */ /* 0x000ea20000000a00 */
[----:B0-----:R-:W-:-:S05]  /*0100*/  IMAD.WIDE R2, R11, 0x8, R2 ;  /* 0x000000080b027825 */ /* 0x001fca00078e0202 */
[----:B-1----:R-:W3:Y:S02]  /*0110*/  LDG.E.64 R4, desc[UR4][R2.64] ;  /* 0x0000000402047981 */ /* 0x002ee4000c1e1b00 */
[----:B---3--:R-:W-:Y:S02]  /*0120*/  IMAD.WIDE.U32 R8, R0, 0x4, R4 ;  /* 0x0000000400087825 */ /* 0x008fe400078e0004 */
[----:B------:R-:W0:Y:S04]  /*0130*/  LDC.64 R4, c[0x0][0x390] ;  /* 0x0000e400ff047b82 */ /* 0x000e280000000a00 */
[----:B------:R-:W2:Y:S01]  /*0140*/  LDG.E R9, desc[UR4][R8.64] ;  /* 0x0000000408097981 */ /* 0x000ea2000c1e1900 */
[----:B0-----:R-:W-:-:S05]  /*0150*/  IMAD.WIDE R4, R11, 0x8, R4 ;  /* 0x000000080b047825 */ /* 0x001fca00078e0204 */
[----:B------:R-:W3:Y:S01]  /*0160*/  LDG.E.64 R12, desc[UR4][R4.64] ;  /* 0x00000004040c7981 */ /* 0x000ee2000c1e1b00 */
[----:B--2---:R-:W-:-:S06]  /*0170*/  IMAD.WIDE R10, R9, 0x8, R6 ;  /* 0x00000008090a7825 */ /* 0x004fcc00078e0206 */
[----:B------:R-:W2:Y:S04]  /*0180*/  LDG.E.64 R10, desc[UR4][R10.64] ;  /* 0x000000040a0a7981 */ /* 0x000ea8000c1e1b00 */
[----:B---3--:R-:W3:Y:S04]  /*0190*/  LDG.E R15, desc[UR4][R12.64] ;  /* 0x000000040c0f7981 */ /* 0x008ee8000c1e1900 */
[----:B--2---:R-:W3:Y:S02]  /*01a0*/  LDG.E R14, desc[UR4][R10.64] ;  /* 0x000000040a0e7981 */ /* 0x004ee4000c1e1900 */
[----:B---3--:R-:W-:-:S05]  /*01b0*/  FADD R19, R14, R15 ;  /* 0x0000000f0e137221 */ /* 0x008fca0000000000 */
[----:B------:R0:W-:Y:S04]  /*01c0*/  STG.E desc[UR4][R12.64], R19 ;  /* 0x000000130c007986 */ /* 0x0001e8000c101904 */
[----:B------:R-:W2:Y:S04]  /*01d0*/  LDG.E.64 R8, desc[UR4][R2.64] ;  /* 0x0000000402087981 */ /* 0x000ea8000c1e1b00 */
[----:B------:R-:W3:Y:S01]  /*01e0*/  LDG.E.64 R16, desc[UR4][R4.64] ;  /* 0x0000000404107981 */ /* 0x000ee2000c1e1b00 */
[----:B--2---:R-:W-:-:S03]  /*01f0*/  IMAD.WIDE.U32 R8, R0, 0x4, R8 ;  /* 0x0000000400087825 */ /* 0x004fc600078e0008 */
[----:B---3--:R-:W2:Y:S04]  /*0200*/  LDG.E R21, desc[UR4][R16.64+0x4] ;  /* 0x0000040410157981 */ /* 0x008ea8000c1e1900 */
[----:B------:R-:W3:Y:S02]  /*0210*/  LDG.E R9, desc[UR4][R8.64] ;  /* 0x0000000408097981 */ /* 0x000ee4000c1e1900 */
[----:B---3--:R-:W-:-:S06]  /*0220*/  IMAD.WIDE R14, R9, 0x8, R6 ;  /* 0x00000008090e7825 */ /* 0x008fcc00078e0206 */
[----:B------:R-:W3:Y:S04]  /*0230*/  LDG.E.64 R14, desc[UR4][R14.64] ;  /* 0x000000040e0e7981 */ /* 0x000ee8000c1e1b00 */
[----:B---3--:R-:W2:Y:S02]  /*0240*/  LDG.E R18, desc[UR4][R14.64+0x4] ;  /* 0x000004040e127981 */ /* 0x008ea4000c1e1900 */
[----:B--2---:R-:W-:-:S05]  /*0250*/  FADD R21, R18, R21 ;  /* 0x0000001512157221 */ /* 0x004fca0000000000 */
[----:B------:R1:W-:Y:S04]  /*0260*/  STG.E desc[UR4][R16.64+0x4], R21 ;  /* 0x0000041510007986 */ /* 0x0003e8000c101904 */
[----:B------:R-:W2:Y:S04]  /*0270*/  LDG.E.64 R10, desc[UR4][R2.64] ;  /* 0x00000004020a7981 */ /* 0x000ea8000c1e1b00 */
[----:B0-----:R-:W3:Y:S01]  /*0280*/  LDG.E.64 R12, desc[UR4][R4.64] ;  /* 0x00000004040c7981 */ /* 0x001ee2000c1e1b00 */
        /* <DEDUP_REMOVED lines=9> */
[----:B-1----:R-:W3:Y:S01]  /*0320*/  LDG.E.64 R16, desc[UR4][R4.64] ;  /* 0x0000000404107981 */ /* 0x002ee2000c1e1b00 */
        /* <DEDUP_REMOVED lines=9> */
[----:B------:R-:W0:Y:S01]  /*03c0*/  LDG.E.64 R14, desc[UR4][R4.64] ;  /* 0x00000004040e7981 */ /* 0x000e22000c1e1b00 */
[----:B--2---:R-:W-:-:S03]  /*03d0*/  IMAD.WIDE.U32 R8, R0, 0x4, R8 ;  /* 0x0000000400087825 */ /* 0x004fc600078e0008 */
[----:B0-----:R-:W2:Y:S04]  /*03e0*/  LDG.E R19, desc[UR4][R14.64+0x10] ;  /* 0x000010040e137981 */ /* 0x001ea8000c1e1900 */
        /* <DEDUP_REMOVED lines=35> */
[----:B------:R-:W-:Y:S04]  /*0620*/  STG.E desc[UR4][R16.64+0x1c], R21 ;  /* 0x00001c1510007986 */ /* 0x000fe8000c101904 */
        /* <DEDUP_REMOVED lines=9> */
[----:B------:R-:W-:Y:S01]  /*06c0*/  STG.E desc[UR4][R8.64+0x20], R15 ;  /* 0x0000200f08007986 */ /* 0x000fe2000c101904 */
[----:B------:R-:W-:Y:S05]  /*06d0*/  EXIT ;  /* 0x000000000000794d */ /* 0x000fea0003800000 */
.L_x_0:
[----:B------:R-:W-:-:S00]  /*06e0*/  BRA `(.L_x_0) ;  /* 0xfffffffc00fc7947 */ /* 0x000fc0000383ffff */
[----:B------:R-:W-:-:S00]  /*06f0*/  NOP ;  /* 0x0000000000007918 */ /* 0x000fc00000000000 */
        /* <DEDUP_REMOVED lines=8> */
.L_x_1:


//--------------------- .nv.shared.reserved.0     --------------------------
	.section	.nv.shared.reserved.0,"aw",@nobits
	.weak		__nv_reservedSMEM_offset_0_alias
	.size		__nv_reservedSMEM_offset_0_alias, 0, 64
	.other		__nv_reservedSMEM_offset_0_alias,@"STO_CUDA_RESERVED_SHARED STV_DEFAULT"
__nv_reservedSMEM_offset_0_alias:
	.zero		0
	.zero		64


//--------------------- .nv.constant0._Z14sumarvelocidadPPfPPiS0_i --------------------------
	.section	.nv.constant0._Z14sumarvelocidadPPfPPiS0_i,"a",@progbits
	.sectionflags	@""
	.align	4
.nv.constant0._Z14sumarvelocidadPPfPPiS0_i:
	.zero		924


//--------------------- SYMBOLS --------------------------

	.type		.nv.reservedSmem.offset0,@object
	.size		.nv.reservedSmem.offset0,0x4
